//
// Generated by NVIDIA NVVM Compiler
//
// Compiler Build ID: CL-36424714
// Cuda compilation tools, release 13.0, V13.0.88
// Based on NVVM 20.0.0
//

.version 9.0
.target sm_100
.address_size 64

	// .globl	_Z10gemm_tiledILi16EEvPKfS1_Pfiii
// _ZZ10gemm_tiledILi16EEvPKfS1_PfiiiE2As has been demoted
// _ZZ10gemm_tiledILi16EEvPKfS1_PfiiiE2Bs has been demoted

.visible .entry _Z10gemm_tiledILi16EEvPKfS1_Pfiii(
	.param .u64 .ptr .align 1 _Z10gemm_tiledILi16EEvPKfS1_Pfiii_param_0,
	.param .u64 .ptr .align 1 _Z10gemm_tiledILi16EEvPKfS1_Pfiii_param_1,
	.param .u64 .ptr .align 1 _Z10gemm_tiledILi16EEvPKfS1_Pfiii_param_2,
	.param .u32 _Z10gemm_tiledILi16EEvPKfS1_Pfiii_param_3,
	.param .u32 _Z10gemm_tiledILi16EEvPKfS1_Pfiii_param_4,
	.param .u32 _Z10gemm_tiledILi16EEvPKfS1_Pfiii_param_5
)
{
	.reg .pred 	%p<12>;
	.reg .b32 	%r<43>;
	.reg .b32 	%f<63>;
	.reg .b64 	%rd<13>;
	// demoted variable
	.shared .align 4 .b8 _ZZ10gemm_tiledILi16EEvPKfS1_PfiiiE2As[1024];
	// demoted variable
	.shared .align 4 .b8 _ZZ10gemm_tiledILi16EEvPKfS1_PfiiiE2Bs[1024];
	ld.param.u64 	%rd4, [_Z10gemm_tiledILi16EEvPKfS1_Pfiii_param_0];
	ld.param.u64 	%rd5, [_Z10gemm_tiledILi16EEvPKfS1_Pfiii_param_1];
	ld.param.u64 	%rd6, [_Z10gemm_tiledILi16EEvPKfS1_Pfiii_param_2];
	ld.param.u32 	%r24, [_Z10gemm_tiledILi16EEvPKfS1_Pfiii_param_3];
	ld.param.u32 	%r25, [_Z10gemm_tiledILi16EEvPKfS1_Pfiii_param_4];
	ld.param.u32 	%r26, [_Z10gemm_tiledILi16EEvPKfS1_Pfiii_param_5];
	mov.u32 	%r27, %ctaid.y;
	shl.b32 	%r28, %r27, 4;
	mov.u32 	%r40, %tid.y;
	add.s32 	%r2, %r28, %r40;
	mov.u32 	%r29, %ctaid.x;
	shl.b32 	%r3, %r29, 4;
	mov.u32 	%r38, %tid.x;
	add.s32 	%r5, %r3, %r38;
	setp.lt.s32 	%p1, %r26, 1;
	mov.f32 	%f62, 0f00000000;
	@%p1 bra 	$L__BB0_7;
	add.s32 	%r30, %r26, 15;
	shr.u32 	%r31, %r30, 4;
	shl.b32 	%r32, %r40, 6;
	mov.u32 	%r33, _ZZ10gemm_tiledILi16EEvPKfS1_PfiiiE2As;
	add.s32 	%r6, %r33, %r32;
	shl.b32 	%r34, %r38, 2;
	add.s32 	%r7, %r6, %r34;
	mov.u32 	%r35, _ZZ10gemm_tiledILi16EEvPKfS1_PfiiiE2Bs;
	add.s32 	%r9, %r35, %r34;
	add.s32 	%r8, %r9, %r32;
	neg.s32 	%r42, %r31;
	mad.lo.s32 	%r36, %r40, %r25, %r38;
	add.s32 	%r41, %r36, %r3;
	shl.b32 	%r12, %r25, 4;
	mad.lo.s32 	%r39, %r26, %r2, %r38;
	cvta.to.global.u64 	%rd1, %rd4;
	cvta.to.global.u64 	%rd2, %rd5;
	mov.f32 	%f62, 0f00000000;
$L__BB0_2:
	setp.ge.s32 	%p2, %r2, %r24;
	mul.wide.s32 	%rd7, %r39, 4;
	add.s64 	%rd3, %rd1, %rd7;
	setp.ge.s32 	%p3, %r38, %r26;
	mov.f32 	%f60, 0f00000000;
	or.pred  	%p4, %p2, %p3;
	@%p4 bra 	$L__BB0_4;
	ld.global.f32 	%f60, [%rd3];
$L__BB0_4:
	setp.ge.s32 	%p5, %r5, %r25;
	st.shared.f32 	[%r7], %f60;
	setp.ge.s32 	%p6, %r40, %r26;
	mov.f32 	%f61, 0f00000000;
	or.pred  	%p7, %p5, %p6;
	@%p7 bra 	$L__BB0_6;
	mul.wide.s32 	%rd8, %r41, 4;
	add.s64 	%rd9, %rd2, %rd8;
	ld.global.f32 	%f61, [%rd9];
$L__BB0_6:
	st.shared.f32 	[%r8], %f61;
	bar.sync 	0;
	ld.shared.f32 	%f12, [%r6];
	ld.shared.f32 	%f13, [%r9];
	fma.rn.f32 	%f14, %f12, %f13, %f62;
	ld.shared.f32 	%f15, [%r6+4];
	ld.shared.f32 	%f16, [%r9+64];
	fma.rn.f32 	%f17, %f15, %f16, %f14;
	ld.shared.f32 	%f18, [%r6+8];
	ld.shared.f32 	%f19, [%r9+128];
	fma.rn.f32 	%f20, %f18, %f19, %f17;
	ld.shared.f32 	%f21, [%r6+12];
	ld.shared.f32 	%f22, [%r9+192];
	fma.rn.f32 	%f23, %f21, %f22, %f20;
	ld.shared.f32 	%f24, [%r6+16];
	ld.shared.f32 	%f25, [%r9+256];
	fma.rn.f32 	%f26, %f24, %f25, %f23;
	ld.shared.f32 	%f27, [%r6+20];
	ld.shared.f32 	%f28, [%r9+320];
	fma.rn.f32 	%f29, %f27, %f28, %f26;
	ld.shared.f32 	%f30, [%r6+24];
	ld.shared.f32 	%f31, [%r9+384];
	fma.rn.f32 	%f32, %f30, %f31, %f29;
	ld.shared.f32 	%f33, [%r6+28];
	ld.shared.f32 	%f34, [%r9+448];
	fma.rn.f32 	%f35, %f33, %f34, %f32;
	ld.shared.f32 	%f36, [%r6+32];
	ld.shared.f32 	%f37, [%r9+512];
	fma.rn.f32 	%f38, %f36, %f37, %f35;
	ld.shared.f32 	%f39, [%r6+36];
	ld.shared.f32 	%f40, [%r9+576];
	fma.rn.f32 	%f41, %f39, %f40, %f38;
	ld.shared.f32 	%f42, [%r6+40];
	ld.shared.f32 	%f43, [%r9+640];
	fma.rn.f32 	%f44, %f42, %f43, %f41;
	ld.shared.f32 	%f45, [%r6+44];
	ld.shared.f32 	%f46, [%r9+704];
	fma.rn.f32 	%f47, %f45, %f46, %f44;
	ld.shared.f32 	%f48, [%r6+48];
	ld.shared.f32 	%f49, [%r9+768];
	fma.rn.f32 	%f50, %f48, %f49, %f47;
	ld.shared.f32 	%f51, [%r6+52];
	ld.shared.f32 	%f52, [%r9+832];
	fma.rn.f32 	%f53, %f51, %f52, %f50;
	ld.shared.f32 	%f54, [%r6+56];
	ld.shared.f32 	%f55, [%r9+896];
	fma.rn.f32 	%f56, %f54, %f55, %f53;
	ld.shared.f32 	%f57, [%r6+60];
	ld.shared.f32 	%f58, [%r9+960];
	fma.rn.f32 	%f62, %f57, %f58, %f56;
	bar.sync 	0;
	add.s32 	%r42, %r42, 1;
	setp.ne.s32 	%p8, %r42, 0;
	add.s32 	%r41, %r41, %r12;
	add.s32 	%r40, %r40, 16;
	add.s32 	%r39, %r39, 16;
	add.s32 	%r38, %r38, 16;
	@%p8 bra 	$L__BB0_2;
$L__BB0_7:
	setp.ge.s32 	%p9, %r2, %r24;
	setp.ge.s32 	%p10, %r5, %r25;
	or.pred  	%p11, %p9, %p10;
	@%p11 bra 	$L__BB0_9;
	mad.lo.s32 	%r37, %r25, %r2, %r5;
	cvta.to.global.u64 	%rd10, %rd6;
	mul.wide.s32 	%rd11, %r37, 4;
	add.s64 	%rd12, %rd10, %rd11;
	st.global.f32 	[%rd12], %f62;
$L__BB0_9:
	ret;

}


// ===== COMPILED SASS (sm_100) =====

	.target	sm_100

	.elftype	@"ET_EXEC"


//--------------------- .note.nv.tkinfo           --------------------------
	.section	.note.nv.tkinfo,"",@"SHT_NOTE"
	.sectionflags	@"SHF_NOTE_NV_TKINFO"
	.tkinfo
        /*0018*/ 	.word	0x00000002
        /*0030*/ 	.string	""
        /*0030*/ 	.string	"ptxas"
        /*0030*/ 	.string	"Cuda compilation tools, release 13.0, V13.0.88"
        /*0030*/ 	.string	"Build cuda_13.0.r13.0/compiler.36424714_0"
        /*0030*/ 	.string	"-arch sm_100 -m 64 "



//--------------------- .note.nv.cuinfo           --------------------------
	.section	.note.nv.cuinfo,"",@"SHT_NOTE"
	.sectionflags	@"SHF_NOTE_NV_CUINFO"
        /*0018*/ 	.short	0x0002
        /*001a*/ 	.short	0x0064
        /*001c*/ 	.short	0x0082
	.zero		2


//--------------------- .nv.info                  --------------------------
	.section	.nv.info,"",@"SHT_CUDA_INFO"
	.align	4


	//----- nvinfo : EIATTR_REGCOUNT
	.align		4
        /*0000*/ 	.byte	0x04, 0x2f
        /*0002*/ 	.short	(.L_1 - .L_0)
	.align		4
.L_0:
        /*0004*/ 	.word	index@(_Z10gemm_tiledILi16EEvPKfS1_Pfiii)
        /*0008*/ 	.word	0x00000020


	//----- nvinfo : EIATTR_FRAME_SIZE
	.align		4
.L_1:
        /*000c*/ 	.byte	0x04, 0x11
        /*000e*/ 	.short	(.L_3 - .L_2)
	.align		4
.L_2:
        /*0010*/ 	.word	index@(_Z10gemm_tiledILi16EEvPKfS1_Pfiii)
        /*0014*/ 	.word	0x00000000


	//----- nvinfo : EIATTR_MIN_STACK_SIZE
	.align		4
.L_3:
        /*0018*/ 	.byte	0x04, 0x12
        /*001a*/ 	.short	(.L_5 - .L_4)
	.align		4
.L_4:
        /*001c*/ 	.word	index@(_Z10gemm_tiledILi16EEvPKfS1_Pfiii)
        /*0020*/ 	.word	0x00000000
.L_5:


//--------------------- .nv.compat                --------------------------
	.section	.nv.compat,"",@"SHT_CUDA_COMPAT_INFO"
	.align	4
        /*0000*/ 	.byte	0x02, 0x09, 0x00, 0x00, 0x02, 0x02, 0x01, 0x00, 0x02, 0x05, 0x05, 0x00, 0x03, 0x07, 0x01, 0x01
        /*0010*/ 	.byte	0x02, 0x03, 0x00, 0x00, 0x02, 0x06, 0x01, 0x00, 0x04, 0x0b, 0x08, 0x00, 0x09, 0x00, 0x00, 0x00
        /*0020*/ 	.byte	0x00, 0x00, 0x00, 0x00


//--------------------- .nv.info._Z10gemm_tiledILi16EEvPKfS1_Pfiii --------------------------
	.section	.nv.info._Z10gemm_tiledILi16EEvPKfS1_Pfiii,"",@"SHT_CUDA_INFO"
	.sectionflags	@""
	.align	4


	//----- nvinfo : EIATTR_CUDA_API_VERSION
	.align		4
        /*0000*/ 	.byte	0x04, 0x37
        /*0002*/ 	.short	(.L_7 - .L_6)
.L_6:
        /*0004*/ 	.word	0x00000082


	//----- nvinfo : EIATTR_KPARAM_INFO
	.align		4
.L_7:
        /*0008*/ 	.byte	0x04, 0x17
        /*000a*/ 	.short	(.L_9 - .L_8)
.L_8:
        /*000c*/ 	.word	0x00000000
        /*0010*/ 	.short	0x0005
        /*0012*/ 	.short	0x0020
        /*0014*/ 	.byte	0x00, 0xf0, 0x11, 0x00


	//----- nvinfo : EIATTR_KPARAM_INFO
	.align		4
.L_9:
        /*0018*/ 	.byte	0x04, 0x17
        /*001a*/ 	.short	(.L_11 - .L_10)
.L_10:
        /*001c*/ 	.word	0x00000000
        /*0020*/ 	.short	0x0004
        /*0022*/ 	.short	0x001c
        /*0024*/ 	.byte	0x00, 0xf0, 0x11, 0x00


	//----- nvinfo : EIATTR_KPARAM_INFO
	.align		4
.L_11:
        /*0028*/ 	.byte	0x04, 0x17
        /*002a*/ 	.short	(.L_13 - .L_12)
.L_12:
        /*002c*/ 	.word	0x00000000
        /*0030*/ 	.short	0x0003
        /*0032*/ 	.short	0x0018
        /*0034*/ 	.byte	0x00, 0xf0, 0x11, 0x00


	//----- nvinfo : EIATTR_KPARAM_INFO
	.align		4
.L_13:
        /*0038*/ 	.byte	0x04, 0x17
        /*003a*/ 	.short	(.L_15 - .L_14)
.L_14:
        /*003c*/ 	.word	0x00000000
        /*0040*/ 	.short	0x0002
        /*0042*/ 	.short	0x0010
        /*0044*/ 	.byte	0x00, 0xf5, 0x21, 0x00


	//----- nvinfo : EIATTR_KPARAM_INFO
	.align		4
.L_15:
        /*0048*/ 	.byte	0x04, 0x17
        /*004a*/ 	.short	(.L_17 - .L_16)
.L_16:
        /*004c*/ 	.word	0x00000000
        /*0050*/ 	.short	0x0001
        /*0052*/ 	.short	0x0008
        /*0054*/ 	.byte	0x00, 0xf5, 0x21, 0x00


	//----- nvinfo : EIATTR_KPARAM_INFO
	.align		4
.L_17:
        /*0058*/ 	.byte	0x04, 0x17
        /*005a*/ 	.short	(.L_19 - .L_18)
.L_18:
        /*005c*/ 	.word	0x00000000
        /*0060*/ 	.short	0x0000
        /*0062*/ 	.short	0x0000
        /*0064*/ 	.byte	0x00, 0xf5, 0x21, 0x00


	//----- nvinfo : EIATTR_SPARSE_MMA_MASK
	.align		4
.L_19:
        /*0068*/ 	.byte	0x03, 0x50
        /*006a*/ 	.short	0x0000


	//----- nvinfo : EIATTR_MAXREG_COUNT
	.align		4
        /*006c*/ 	.byte	0x03, 0x1b
        /*006e*/ 	.short	0x00ff


	//----- nvinfo : EIATTR_NUM_BARRIERS
	.align		4
        /*0070*/ 	.byte	0x02, 0x4c
        /*0072*/ 	.byte	0x01
	.zero		1


	//----- nvinfo : EIATTR_MERCURY_ISA_VERSION
	.align		4
        /*0074*/ 	.byte	0x03, 0x5f
        /*0076*/ 	.short	0x0101


	//----- nvinfo : EIATTR_VRC_CTA_INIT_COUNT
	.align		4
        /*0078*/ 	.byte	0x02, 0x4a
	.zero		1
	.zero		1


	//----- nvinfo : EIATTR_EXIT_INSTR_OFFSETS
	.align		4
        /*007c*/ 	.byte	0x04, 0x1c
        /*007e*/ 	.short	(.L_21 - .L_20)


	//   ....[0]....
.L_20:
        /*0080*/ 	.word	0x000005e0


	//   ....[1]....
        /*0084*/ 	.word	0x00000630


	//----- nvinfo : EIATTR_CBANK_PARAM_SIZE
	.align		4
.L_21:
        /*0088*/ 	.byte	0x03, 0x19
        /*008a*/ 	.short	0x0024


	//----- nvinfo : EIATTR_PARAM_CBANK
	.align		4
        /*008c*/ 	.byte	0x04, 0x0a
        /*008e*/ 	.short	(.L_23 - .L_22)
	.align		4
.L_22:
        /*0090*/ 	.word	index@(.nv.constant0._Z10gemm_tiledILi16EEvPKfS1_Pfiii)
        /*0094*/ 	.short	0x0380
        /*0096*/ 	.short	0x0024


	//----- nvinfo : EIATTR_SW_WAR
	.align		4
.L_23:
        /*0098*/ 	.byte	0x04, 0x36
        /*009a*/ 	.short	(.L_25 - .L_24)
.L_24:
        /*009c*/ 	.word	0x00000008
.L_25:


//--------------------- .nv.callgraph             --------------------------
	.section	.nv.callgraph,"",@"SHT_CUDA_CALLGRAPH"
	.align	4
	.sectionentsize	8
	.align		4
        /*0000*/ 	.word	0x00000000
	.align		4
        /*0004*/ 	.word	0xffffffff
	.align		4
        /*0008*/ 	.word	0x00000000
	.align		4
        /*000c*/ 	.word	0xfffffffe
	.align		4
        /*0010*/ 	.word	0x00000000
	.align		4
        /*0014*/ 	.word	0xfffffffd
	.align		4
        /*0018*/ 	.word	0x00000000
	.align		4
        /*001c*/ 	.word	0xfffffffc


//--------------------- .text._Z10gemm_tiledILi16EEvPKfS1_Pfiii --------------------------
	.section	.text._Z10gemm_tiledILi16EEvPKfS1_Pfiii,"ax",@progbits
	.align	128
        .global         _Z10gemm_tiledILi16EEvPKfS1_Pfiii
        .type           _Z10gemm_tiledILi16EEvPKfS1_Pfiii,@function
        .size           _Z10gemm_tiledILi16EEvPKfS1_Pfiii,(.L_x_3 - _Z10gemm_tiledILi16EEvPKfS1_Pfiii)
        .other          _Z10gemm_tiledILi16EEvPKfS1_Pfiii,@"STO_CUDA_ENTRY STV_DEFAULT"
_Z10gemm_tiledILi16EEvPKfS1_Pfiii:
.text._Z10gemm_tiledILi16EEvPKfS1_Pfiii:
[----:B------:R-:W-:Y:S01]  /*0000*/  LDC R1, c[0x0][0x37c] ;  /* 0x0000df00ff017b82 */ /* 0x000fe20000000800 */
[----:B------:R-:W0:Y:S01]  /*0010*/  S2R R12, SR_CTAID.Y ;  /* 0x00000000000c7919 */ /* 0x000e220000002600 */
[----:B------:R-:W1:Y:S01]  /*0020*/  LDCU UR10, c[0x0][0x3a0] ;  /* 0x00007400ff0a77ac */ /* 0x000e620008000800 */
[----:B------:R-:W-:Y:S01]  /*0030*/  HFMA2 R23, -RZ, RZ, 0, 0 ;  /* 0x00000000ff177431 */ /* 0x000fe200000001ff */
[----:B------:R-:W0:Y:S01]  /*0040*/  S2R R0, SR_TID.Y ;  /* 0x0000000000007919 */ /* 0x000e220000002200 */
[----:B------:R-:W2:Y:S01]  /*0050*/  LDCU.64 UR8, c[0x0][0x358] ;  /* 0x00006b00ff0877ac */ /* 0x000ea20008000a00 */
[----:B------:R-:W3:Y:S01]  /*0060*/  S2R R5, SR_CTAID.X ;  /* 0x0000000000057919 */ /* 0x000ee20000002500 */
[----:B------:R-:W3:Y:S01]  /*0070*/  S2R R21, SR_TID.X ;  /* 0x0000000000157919 */ /* 0x000ee20000002100 */
[----:B-1----:R-:W-:Y:S01]  /*0080*/  UISETP.GE.AND UP0, UPT, UR10, 0x1, UPT ;  /* 0x000000010a00788c */ /* 0x002fe2000bf06270 */
[----:B0-----:R-:W-:Y:S02]  /*0090*/  LEA R12, R12, R0, 0x4 ;  /* 0x000000000c0c7211 */ /* 0x001fe400078e20ff */
[----:B---3--:R-:W-:-:S06]  /*00a0*/  LEA R13, R5, R21, 0x4 ;  /* 0x00000015050d7211 */ /* 0x008fcc00078e20ff */
[----:B--2---:R-:W-:Y:S05]  /*00b0*/  BRA.U !UP0, `(.L_x_0) ;  /* 0x00000005083c7547 */ /* 0x004fea000b800000 */
[----:B------:R-:W0:Y:S01]  /*00c0*/  S2UR UR7, SR_CgaCtaId ;  /* 0x00000000000779c3 */ /* 0x000e220000008800 */
[----:B------:R-:W1:Y:S01]  /*00d0*/  LDCU UR11, c[0x0][0x39c] ;  /* 0x00007380ff0b77ac */ /* 0x000e620008000800 */
[----:B------:R-:W-:Y:S01]  /*00e0*/  MOV R23, RZ ;  /* 0x000000ff00177202 */ /* 0x000fe20000000f00 */
[----:B------:R-:W-:Y:S01]  /*00f0*/  IMAD R15, R12, UR10, R21 ;  /* 0x0000000a0c0f7c24 */ /* 0x000fe2000f8e0215 */
[----:B------:R-:W-:Y:S01]  /*0100*/  UMOV UR5, 0x400 ;  /* 0x0000040000057882 */ /* 0x000fe20000000000 */
[----:B------:R-:W-:-:S03]  /*0110*/  UIADD3 UR4, UPT, UPT, UR10, 0xf, URZ ;  /* 0x0000000f0a047890 */ /* 0x000fc6000fffe0ff */
[----:B------:R-:W2:Y:S01]  /*0120*/  LDC R16, c[0x0][0x39c] ;  /* 0x0000e700ff107b82 */ /* 0x000ea20000000800 */
[----:B------:R-:W-:Y:S02]  /*0130*/  UIADD3 UR6, UPT, UPT, UR5, 0x400, URZ ;  /* 0x0000040005067890 */ /* 0x000fe4000fffe0ff */
[----:B------:R-:W-:Y:S01]  /*0140*/  USHF.R.U32.HI UR4, URZ, 0x4, UR4 ;  /* 0x00000004ff047899 */ /* 0x000fe20008011604 */
[----:B------:R-:W3:Y:S04]  /*0150*/  LDCU UR13, c[0x0][0x3a0] ;  /* 0x00007400ff0d77ac */ /* 0x000ee80008000800 */
[----:B------:R-:W4:Y:S01]  /*0160*/  LDC.64 R2, c[0x0][0x380] ;  /* 0x0000e000ff027b82 */ /* 0x000f220000000a00 */
[----:B------:R-:W2:Y:S01]  /*0170*/  LDCU UR12, c[0x0][0x398] ;  /* 0x00007300ff0c77ac */ /* 0x000ea20008000800 */
[----:B-1----:R-:W-:Y:S01]  /*0180*/  IMAD R14, R0, UR11, R21 ;  /* 0x0000000b000e7c24 */ /* 0x002fe2000f8e0215 */
[----:B------:R-:W-:-:S02]  /*0190*/  UIADD3 UR4, UPT, UPT, -UR4, URZ, URZ ;  /* 0x000000ff04047290 */ /* 0x000fc4000fffe1ff */
[----:B0-----:R-:W-:Y:S02]  /*01a0*/  ULEA UR5, UR7, UR5, 0x18 ;  /* 0x0000000507057291 */ /* 0x001fe4000f8ec0ff */
[----:B------:R-:W-:Y:S01]  /*01b0*/  LEA R14, R5, R14, 0x4 ;  /* 0x0000000e050e7211 */ /* 0x000fe200078e20ff */
[----:B------:R-:W-:-:S03]  /*01c0*/  ULEA UR6, UR7, UR6, 0x18 ;  /* 0x0000000607067291 */ /* 0x000fc6000f8ec0ff */
[----:B------:R-:W-:-:S03]  /*01d0*/  LEA R18, R0, UR5, 0x6 ;  /* 0x0000000500127c11 */ /* 0x000fc6000f8e30ff */
[C---:B------:R-:W-:Y:S02]  /*01e0*/  LEA R19, R21.reuse, UR6, 0x2 ;  /* 0x0000000615137c11 */ /* 0x040fe4000f8e10ff */
[----:B------:R-:W-:Y:S02]  /*01f0*/  LEA R20, R21, R18, 0x2 ;  /* 0x0000001215147211 */ /* 0x000fe400078e10ff */
[----:B---3--:R-:W-:-:S07]  /*0200*/  LEA R17, R0, R19, 0x6 ;  /* 0x0000001300117211 */ /* 0x008fce00078e30ff */
.L_x_1:
[----:B------:R-:W-:Y:S01]  /*0210*/  ISETP.GE.AND P0, PT, R0, UR13, PT ;  /* 0x0000000d00007c0c */ /* 0x000fe2000bf06270 */
[----:B------:R-:W-:Y:S01]  /*0220*/  HFMA2 R22, -RZ, RZ, 0, 0 ;  /* 0x00000000ff167431 */ /* 0x000fe200000001ff */
[----:B------:R-:W-:Y:S01]  /*0230*/  ISETP.GE.AND P1, PT, R21, UR13, PT ;  /* 0x0000000d15007c0c */ /* 0x000fe2000bf26270 */
[----:B----4-:R-:W-:Y:S01]  /*0240*/  IMAD.WIDE R4, R15, 0x4, R2 ;  /* 0x000000040f047825 */ /* 0x010fe200078e0202 */
[----:B--2---:R-:W-:Y:S02]  /*0250*/  ISETP.GE.OR P0, PT, R13, R16, P0 ;  /* 0x000000100d00720c */ /* 0x004fe40000706670 */
[----:B------:R-:W-:Y:S02]  /*0260*/  ISETP.GE.OR P1, PT, R12, UR12, P1 ;  /* 0x0000000c0c007c0c */ /* 0x000fe40008f26670 */
[----:B------:R-:W-:-:S09]  /*0270*/  MOV R27, RZ ;  /* 0x000000ff001b7202 */ /* 0x000fd20000000f00 */
[----:B------:R-:W0:Y:S02]  /*0280*/  @!P0 LDC.64 R6, c[0x0][0x388] ;  /* 0x0000e200ff068b82 */ /* 0x000e240000000a00 */
[----:B------:R-:W2:Y:S01]  /*0290*/  @!P1 LDG.E R27, desc[UR8][R4.64] ;  /* 0x00000008041b9981 */ /* 0x000ea2000c1e1900 */
[----:B0-----:R-:W-:-:S05]  /*02a0*/  @!P0 IMAD.WIDE R6, R14, 0x4, R6 ;  /* 0x000000040e068825 */ /* 0x001fca00078e0206 */
[----:B------:R-:W3:Y:S01]  /*02b0*/  @!P0 LDG.E R22, desc[UR8][R6.64] ;  /* 0x0000000806168981 */ /* 0x000ee2000c1e1900 */
[----:B------:R-:W-:-:S04]  /*02c0*/  UIADD3 UR4, UPT, UPT, UR4, 0x1, URZ ;  /* 0x0000000104047890 */ /* 0x000fc8000fffe0ff */
[----:B------:R-:W-:Y:S01]  /*02d0*/  UISETP.NE.AND UP0, UPT, UR4, URZ, UPT ;  /* 0x000000ff0400728c */ /* 0x000fe2000bf05270 */
[----:B------:R-:W-:Y:S02]  /*02e0*/  IADD3 R0, PT, PT, R0, 0x10, RZ ;  /* 0x0000001000007810 */ /* 0x000fe40007ffe0ff */
[----:B------:R-:W-:Y:S02]  /*02f0*/  IADD3 R15, PT, PT, R15, 0x10, RZ ;  /* 0x000000100f0f7810 */ /* 0x000fe40007ffe0ff */
[----:B------:R-:W-:Y:S02]  /*0300*/  IADD3 R21, PT, PT, R21, 0x10, RZ ;  /* 0x0000001015157810 */ /* 0x000fe40007ffe0ff */
[----:B------:R-:W-:Y:S01]  /*0310*/  LEA R14, R16, R14, 0x4 ;  /* 0x0000000e100e7211 */ /* 0x000fe200078e20ff */
[----:B--2---:R-:W-:Y:S04]  /*0320*/  STS [R20], R27 ;  /* 0x0000001b14007388 */ /* 0x004fe80000000800 */
[----:B---3--:R-:W-:Y:S01]  /*0330*/  STS [R17], R22 ;  /* 0x0000001611007388 */ /* 0x008fe20000000800 */
[----:B------:R-:W-:Y:S06]  /*0340*/  BAR.SYNC.DEFER_BLOCKING 0x0 ;  /* 0x0000000000007b1d */ /* 0x000fec0000010000 */
[----:B------:R-:W-:Y:S04]  /*0350*/  LDS R26, [R19] ;  /* 0x00000000131a7984 */ /* 0x000fe80000000800 */
[----:B------:R-:W0:Y:S04]  /*0360*/  LDS.128 R8, [R18] ;  /* 0x0000000012087984 */ /* 0x000e280000000c00 */
[----:B------:R-:W1:Y:S04]  /*0370*/  LDS R29, [R19+0x40] ;  /* 0x00004000131d7984 */ /* 0x000e680000000800 */
[----:B------:R-:W2:Y:S04]  /*0380*/  LDS R25, [R19+0x80] ;  /* 0x0000800013197984 */ /* 0x000ea80000000800 */
[----:B------:R-:W3:Y:S04]  /*0390*/  LDS R24, [R19+0xc0] ;  /* 0x0000c00013187984 */ /* 0x000ee80000000800 */
[----:B------:R-:W-:Y:S04]  /*03a0*/  LDS.128 R4, [R18+0x10] ;  /* 0x0000100012047984 */ /* 0x000fe80000000c00 */
[----:B------:R-:W-:Y:S04]  /*03b0*/  LDS R22, [R19+0x140] ;  /* 0x0001400013167984 */ /* 0x000fe80000000800 */
[----:B------:R-:W-:Y:S01]  /*03c0*/  LDS R27, [R19+0x200] ;  /* 0x00020000131b7984 */ /* 0x000fe20000000800 */
[----:B0-----:R-:W-:-:S03]  /*03d0*/  FFMA R8, R8, R26, R23 ;  /* 0x0000001a08087223 */ /* 0x001fc60000000017 */
[----:B------:R-:W0:Y:S01]  /*03e0*/  LDS R23, [R19+0x100] ;  /* 0x0001000013177984 */ /* 0x000e220000000800 */
[----:B-1----:R-:W-:-:S03]  /*03f0*/  FFMA R8, R29, R9, R8 ;  /* 0x000000091d087223 */ /* 0x002fc60000000008 */
[----:B------:R-:W-:Y:S01]  /*0400*/  LDS R26, [R19+0x1c0] ;  /* 0x0001c000131a7984 */ /* 0x000fe20000000800 */
[----:B--2---:R-:W-:-:S03]  /*0410*/  FFMA R9, R25, R10, R8 ;  /* 0x0000000a19097223 */ /* 0x004fc60000000008 */
[----:B------:R-:W1:Y:S01]  /*0420*/  LDS R25, [R19+0x180] ;  /* 0x0001800013197984 */ /* 0x000e620000000800 */
[----:B---3--:R-:W-:-:S03]  /*0430*/  FFMA R9, R24, R11, R9 ;  /* 0x0000000b18097223 */ /* 0x008fc60000000009 */
[----:B------:R-:W-:Y:S01]  /*0440*/  LDS R24, [R19+0x240] ;  /* 0x0002400013187984 */ /* 0x000fe20000000800 */
[----:B0-----:R-:W-:-:S03]  /*0450*/  FFMA R23, R4, R23, R9 ;  /* 0x0000001704177223 */ /* 0x001fc60000000009 */
[----:B------:R-:W0:Y:S01]  /*0460*/  LDS.128 R8, [R18+0x20] ;  /* 0x0000200012087984 */ /* 0x000e220000000c00 */
[----:B------:R-:W-:-:S03]  /*0470*/  FFMA R22, R22, R5, R23 ;  /* 0x0000000516167223 */ /* 0x000fc60000000017 */
[----:B------:R-:W2:Y:S01]  /*0480*/  LDS R23, [R19+0x280] ;  /* 0x0002800013177984 */ /* 0x000ea20000000800 */
[----:B-1----:R-:W-:-:S03]  /*0490*/  FFMA R25, R25, R6, R22 ;  /* 0x0000000619197223 */ /* 0x002fc60000000016 */
[----:B------:R-:W1:Y:S01]  /*04a0*/  LDS R22, [R19+0x2c0] ;  /* 0x0002c00013167984 */ /* 0x000e620000000800 */
[----:B------:R-:W-:-:S03]  /*04b0*/  FFMA R7, R26, R7, R25 ;  /* 0x000000071a077223 */ /* 0x000fc60000000019 */
[----:B------:R-:W-:Y:S01]  /*04c0*/  LDS R25, [R19+0x300] ;  /* 0x0003000013197984 */ /* 0x000fe20000000800 */
[----:B0-----:R-:W-:-:S03]  /*04d0*/  FFMA R27, R8, R27, R7 ;  /* 0x0000001b081b7223 */ /* 0x001fc60000000007 */
[----:B------:R-:W0:Y:S01]  /*04e0*/  LDS.128 R4, [R18+0x30] ;  /* 0x0000300012047984 */ /* 0x000e220000000c00 */
[----:B------:R-:W-:-:S03]  /*04f0*/  FFMA R24, R24, R9, R27 ;  /* 0x0000000918187223 */ /* 0x000fc6000000001b */
[----:B------:R-:W3:Y:S04]  /*0500*/  LDS R27, [R19+0x340] ;  /* 0x00034000131b7984 */ /* 0x000ee80000000800 */
[----:B------:R-:W4:Y:S04]  /*0510*/  LDS R9, [R19+0x380] ;  /* 0x0003800013097984 */ /* 0x000f280000000800 */
[----:B------:R-:W5:Y:S01]  /*0520*/  LDS R8, [R19+0x3c0] ;  /* 0x0003c00013087984 */ /* 0x000f620000000800 */
[----:B--2---:R-:W-:-:S04]  /*0530*/  FFMA R23, R23, R10, R24 ;  /* 0x0000000a17177223 */ /* 0x004fc80000000018 */
[----:B-1----:R-:W-:-:S04]  /*0540*/  FFMA R11, R22, R11, R23 ;  /* 0x0000000b160b7223 */ /* 0x002fc80000000017 */
[----:B0-----:R-:W-:-:S04]  /*0550*/  FFMA R4, R4, R25, R11 ;  /* 0x0000001904047223 */ /* 0x001fc8000000000b */
[----:B---3--:R-:W-:-:S04]  /*0560*/  FFMA R4, R27, R5, R4 ;  /* 0x000000051b047223 */ /* 0x008fc80000000004 */
[----:B----4-:R-:W-:-:S04]  /*0570*/  FFMA R9, R9, R6, R4 ;  /* 0x0000000609097223 */ /* 0x010fc80000000004 */
[----:B-----5:R-:W-:Y:S01]  /*0580*/  FFMA R23, R8, R7, R9 ;  /* 0x0000000708177223 */ /* 0x020fe20000000009 */
[----:B------:R-:W-:Y:S06]  /*0590*/  BAR.SYNC.DEFER_BLOCKING 0x0 ;  /* 0x0000000000007b1d */ /* 0x000fec0000010000 */
[----:B------:R-:W-:Y:S05]  /*05a0*/  BRA.U UP0, `(.L_x_1) ;  /* 0xfffffffd00187547 */ /* 0x000fea000b83ffff */
.L_x_0:
[----:B------:R-:W0:Y:S02]  /*05b0*/  LDCU.64 UR4, c[0x0][0x398] ;  /* 0x00007300ff0477ac */ /* 0x000e240008000a00 */
[----:B0-----:R-:W-:-:S04]  /*05c0*/  ISETP.GE.AND P0, PT, R13, UR5, PT ;  /* 0x000000050d007c0c */ /* 0x001fc8000bf06270 */
[----:B------:R-:W-:-:S13]  /*05d0*/  ISETP.GE.OR P0, PT, R12, UR4, P0 ;  /* 0x000000040c007c0c */ /* 0x000fda0008706670 */
[----:B------:R-:W-:Y:S05]  /*05e0*/  @P0 EXIT ;  /* 0x000000000000094d */ /* 0x000fea0003800000 */
[----:B------:R-:W0:Y:S01]  /*05f0*/  LDC.64 R2, c[0x0][0x390] ;  /* 0x0000e400ff027b82 */ /* 0x000e220000000a00 */
[----:B------:R-:W-:-:S04]  /*0600*/  IMAD R13, R12, UR5, R13 ;  /* 0x000000050c0d7c24 */ /* 0x000fc8000f8e020d */
[----:B0-----:R-:W-:-:S05]  /*0610*/  IMAD.WIDE R2, R13, 0x4, R2 ;  /* 0x000000040d027825 */ /* 0x001fca00078e0202 */
[----:B------:R-:W-:Y:S01]  /*0620*/  STG.E desc[UR8][R2.64], R23 ;  /* 0x0000001702007986 */ /* 0x000fe2000c101908 */
[----:B------:R-:W-:Y:S05]  /*0630*/  EXIT ;  /* 0x000000000000794d */ /* 0x000fea0003800000 */
.L_x_2:
[----:B------:R-:W-:-:S00]  /*0640*/  BRA `(.L_x_2) ;  /* 0xfffffffc00fc7947 */ /* 0x000fc0000383ffff */
[----:B------:R-:W-:-:S00]  /*0650*/  NOP ;  /* 0x0000000000007918 */ /* 0x000fc00000000000 */
        /* <DEDUP_REMOVED lines=10> */
.L_x_3:


//--------------------- .nv.shared._Z10gemm_tiledILi16EEvPKfS1_Pfiii --------------------------
	.section	.nv.shared._Z10gemm_tiledILi16EEvPKfS1_Pfiii,"aw",@nobits
	.sectionflags	@""
	.align	4
.nv.shared._Z10gemm_tiledILi16EEvPKfS1_Pfiii:
	.zero		3072


//--------------------- .nv.shared.reserved.0     --------------------------
	.section	.nv.shared.reserved.0,"aw",@nobits
	.weak		__nv_reservedSMEM_offset_0_alias
	.size		__nv_reservedSMEM_offset_0_alias, 0, 64
	.other		__nv_reservedSMEM_offset_0_alias,@"STO_CUDA_RESERVED_SHARED STV_DEFAULT"
__nv_reservedSMEM_offset_0_alias:
	.zero		0
	.zero		64


//--------------------- .nv.constant0._Z10gemm_tiledILi16EEvPKfS1_Pfiii --------------------------
	.section	.nv.constant0._Z10gemm_tiledILi16EEvPKfS1_Pfiii,"a",@progbits
	.sectionflags	@""
	.align	4
.nv.constant0._Z10gemm_tiledILi16EEvPKfS1_Pfiii:
	.zero		932


//--------------------- SYMBOLS --------------------------

	.type		.nv.reservedSmem.offset0,@object
	.size		.nv.reservedSmem.offset0,0x4
	.type		.nv.reservedSmem.cap,@object
	.size		.nv.reservedSmem.cap,0x4
